//
// Generated by NVIDIA NVVM Compiler
//
// Compiler Build ID: CL-36424714
// Cuda compilation tools, release 13.0, V13.0.88
// Based on NVVM 20.0.0
//

.version 9.0
.target sm_100
.address_size 64

	// .globl	relu_forward_float

.visible .entry relu_forward_float(
	.param .f32 relu_forward_float_param_0,
	.param .u64 .ptr .align 1 relu_forward_float_param_1,
	.param .u32 relu_forward_float_param_2
)
{
	.reg .pred 	%p<2>;
	.reg .b32 	%r<6>;
	.reg .b32 	%f<4>;
	.reg .b64 	%rd<5>;

	ld.param.f32 	%f1, [relu_forward_float_param_0];
	ld.param.u64 	%rd1, [relu_forward_float_param_1];
	ld.param.u32 	%r2, [relu_forward_float_param_2];
	mov.u32 	%r3, %tid.x;
	mov.u32 	%r4, %ctaid.x;
	mov.u32 	%r5, %ntid.x;
	mad.lo.s32 	%r1, %r4, %r5, %r3;
	setp.ge.s32 	%p1, %r1, %r2;
	@%p1 bra 	$L__BB0_2;
	cvta.to.global.u64 	%rd2, %rd1;
	mul.wide.s32 	%rd3, %r1, 4;
	add.s64 	%rd4, %rd2, %rd3;
	ld.global.f32 	%f2, [%rd4];
	max.f32 	%f3, %f2, %f1;
	st.global.f32 	[%rd4], %f3;
$L__BB0_2:
	ret;

}
	// .globl	relu_forward_double
.visible .entry relu_forward_double(
	.param .f64 relu_forward_double_param_0,
	.param .u64 .ptr .align 1 relu_forward_double_param_1,
	.param .u32 relu_forward_double_param_2
)
{
	.reg .pred 	%p<2>;
	.reg .b32 	%r<6>;
	.reg .b64 	%rd<5>;
	.reg .b64 	%fd<4>;

	ld.param.f64 	%fd1, [relu_forward_double_param_0];
	ld.param.u64 	%rd1, [relu_forward_double_param_1];
	ld.param.u32 	%r2, [relu_forward_double_param_2];
	mov.u32 	%r3, %tid.x;
	mov.u32 	%r4, %ctaid.x;
	mov.u32 	%r5, %ntid.x;
	mad.lo.s32 	%r1, %r4, %r5, %r3;
	setp.ge.s32 	%p1, %r1, %r2;
	@%p1 bra 	$L__BB1_2;
	cvta.to.global.u64 	%rd2, %rd1;
	mul.wide.s32 	%rd3, %r1, 8;
	add.s64 	%rd4, %rd2, %rd3;
	ld.global.f64 	%fd2, [%rd4];
	max.f64 	%fd3, %fd2, %fd1;
	st.global.f64 	[%rd4], %fd3;
$L__BB1_2:
	ret;

}
	// .globl	relu_backward_float
.visible .entry relu_backward_float(
	.param .f32 relu_backward_float_param_0,
	.param .u64 .ptr .align 1 relu_backward_float_param_1,
	.param .u64 .ptr .align 1 relu_backward_float_param_2,
	.param .u32 relu_backward_float_param_3
)
{
	.reg .pred 	%p<3>;
	.reg .b32 	%r<6>;
	.reg .b32 	%f<6>;
	.reg .b64 	%rd<8>;

	ld.param.f32 	%f1, [relu_backward_float_param_0];
	ld.param.u64 	%rd1, [relu_backward_float_param_1];
	ld.param.u64 	%rd2, [relu_backward_float_param_2];
	ld.param.u32 	%r2, [relu_backward_float_param_3];
	mov.u32 	%r3, %tid.x;
	mov.u32 	%r4, %ctaid.x;
	mov.u32 	%r5, %ntid.x;
	mad.lo.s32 	%r1, %r4, %r5, %r3;
	setp.ge.s32 	%p1, %r1, %r2;
	@%p1 bra 	$L__BB2_2;
	cvta.to.global.u64 	%rd3, %rd1;
	cvta.to.global.u64 	%rd4, %rd2;
	mul.wide.s32 	%rd5, %r1, 4;
	add.s64 	%rd6, %rd3, %rd5;
	ld.global.f32 	%f2, [%rd6];
	setp.gt.f32 	%p2, %f2, %f1;
	selp.f32 	%f3, 0f3F800000, 0f00000000, %p2;
	add.s64 	%rd7, %rd4, %rd5;
	ld.global.f32 	%f4, [%rd7];
	mul.f32 	%f5, %f4, %f3;
	st.global.f32 	[%rd7], %f5;
$L__BB2_2:
	ret;

}
	// .globl	relu_backward_double
.visible .entry relu_backward_double(
	.param .f64 relu_backward_double_param_0,
	.param .u64 .ptr .align 1 relu_backward_double_param_1,
	.param .u64 .ptr .align 1 relu_backward_double_param_2,
	.param .u32 relu_backward_double_param_3
)
{
	.reg .pred 	%p<3>;
	.reg .b32 	%r<6>;
	.reg .b64 	%rd<8>;
	.reg .b64 	%fd<6>;

	ld.param.f64 	%fd1, [relu_backward_double_param_0];
	ld.param.u64 	%rd1, [relu_backward_double_param_1];
	ld.param.u64 	%rd2, [relu_backward_double_param_2];
	ld.param.u32 	%r2, [relu_backward_double_param_3];
	mov.u32 	%r3, %tid.x;
	mov.u32 	%r4, %ctaid.x;
	mov.u32 	%r5, %ntid.x;
	mad.lo.s32 	%r1, %r4, %r5, %r3;
	setp.ge.s32 	%p1, %r1, %r2;
	@%p1 bra 	$L__BB3_2;
	cvta.to.global.u64 	%rd3, %rd1;
	cvta.to.global.u64 	%rd4, %rd2;
	mul.wide.s32 	%rd5, %r1, 8;
	add.s64 	%rd6, %rd3, %rd5;
	ld.global.f64 	%fd2, [%rd6];
	setp.gt.f64 	%p2, %fd2, %fd1;
	selp.f64 	%fd3, 0d3FF0000000000000, 0d0000000000000000, %p2;
	add.s64 	%rd7, %rd4, %rd5;
	ld.global.f64 	%fd4, [%rd7];
	mul.f64 	%fd5, %fd4, %fd3;
	st.global.f64 	[%rd7], %fd5;
$L__BB3_2:
	ret;

}


// ===== COMPILED SASS (sm_100) =====

	.target	sm_100

	.elftype	@"ET_EXEC"


//--------------------- .note.nv.tkinfo           --------------------------
	.section	.note.nv.tkinfo,"",@"SHT_NOTE"
	.sectionflags	@"SHF_NOTE_NV_TKINFO"
	.tkinfo
        /*0018*/ 	.word	0x00000002
        /*0030*/ 	.string	""
        /*0030*/ 	.string	"ptxas"
        /*0030*/ 	.string	"Cuda compilation tools, release 13.0, V13.0.88"
        /*0030*/ 	.string	"Build cuda_13.0.r13.0/compiler.36424714_0"
        /*0030*/ 	.string	"-arch sm_100 -m 64 "



//--------------------- .note.nv.cuinfo           --------------------------
	.section	.note.nv.cuinfo,"",@"SHT_NOTE"
	.sectionflags	@"SHF_NOTE_NV_CUINFO"
        /*0018*/ 	.short	0x0002
        /*001a*/ 	.short	0x0064
        /*001c*/ 	.short	0x0082
	.zero		2


//--------------------- .nv.info                  --------------------------
	.section	.nv.info,"",@"SHT_CUDA_INFO"
	.align	4


	//----- nvinfo : EIATTR_REGCOUNT
	.align		4
        /*0000*/ 	.byte	0x04, 0x2f
        /*0002*/ 	.short	(.L_1 - .L_0)
	.align		4
.L_0:
        /*0004*/ 	.word	index@(relu_forward_float)
        /*0008*/ 	.word	0x00000008


	//----- nvinfo : EIATTR_FRAME_SIZE
	.align		4
.L_1:
        /*000c*/ 	.byte	0x04, 0x11
        /*000e*/ 	.short	(.L_3 - .L_2)
	.align		4
.L_2:
        /*0010*/ 	.word	index@(relu_forward_float)
        /*0014*/ 	.word	0x00000000


	//----- nvinfo : EIATTR_REGCOUNT
	.align		4
.L_3:
        /*0018*/ 	.byte	0x04, 0x2f
        /*001a*/ 	.short	(.L_5 - .L_4)
	.align		4
.L_4:
        /*001c*/ 	.word	index@(relu_forward_double)
        /*0020*/ 	.word	0x0000000e


	//----- nvinfo : EIATTR_FRAME_SIZE
	.align		4
.L_5:
        /*0024*/ 	.byte	0x04, 0x11
        /*0026*/ 	.short	(.L_7 - .L_6)
	.align		4
.L_6:
        /*0028*/ 	.word	index@(relu_forward_double)
        /*002c*/ 	.word	0x00000000


	//----- nvinfo : EIATTR_REGCOUNT
	.align		4
.L_7:
        /*0030*/ 	.byte	0x04, 0x2f
        /*0032*/ 	.short	(.L_9 - .L_8)
	.align		4
.L_8:
        /*0034*/ 	.word	index@(relu_backward_float)
        /*0038*/ 	.word	0x0000000a


	//----- nvinfo : EIATTR_FRAME_SIZE
	.align		4
.L_9:
        /*003c*/ 	.byte	0x04, 0x11
        /*003e*/ 	.short	(.L_11 - .L_10)
	.align		4
.L_10:
        /*0040*/ 	.word	index@(relu_backward_float)
        /*0044*/ 	.word	0x00000000


	//----- nvinfo : EIATTR_REGCOUNT
	.align		4
.L_11:
        /*0048*/ 	.byte	0x04, 0x2f
        /*004a*/ 	.short	(.L_13 - .L_12)
	.align		4
.L_12:
        /*004c*/ 	.word	index@(relu_backward_double)
        /*0050*/ 	.word	0x0000000c


	//----- nvinfo : EIATTR_FRAME_SIZE
	.align		4
.L_13:
        /*0054*/ 	.byte	0x04, 0x11
        /*0056*/ 	.short	(.L_15 - .L_14)
	.align		4
.L_14:
        /*0058*/ 	.word	index@(relu_backward_double)
        /*005c*/ 	.word	0x00000000


	//----- nvinfo : EIATTR_MIN_STACK_SIZE
	.align		4
.L_15:
        /*0060*/ 	.byte	0x04, 0x12
        /*0062*/ 	.short	(.L_17 - .L_16)
	.align		4
.L_16:
        /*0064*/ 	.word	index@(relu_backward_double)
        /*0068*/ 	.word	0x00000000


	//----- nvinfo : EIATTR_MIN_STACK_SIZE
	.align		4
.L_17:
        /*006c*/ 	.byte	0x04, 0x12
        /*006e*/ 	.short	(.L_19 - .L_18)
	.align		4
.L_18:
        /*0070*/ 	.word	index@(relu_backward_float)
        /*0074*/ 	.word	0x00000000


	//----- nvinfo : EIATTR_MIN_STACK_SIZE
	.align		4
.L_19:
        /*0078*/ 	.byte	0x04, 0x12
        /*007a*/ 	.short	(.L_21 - .L_20)
	.align		4
.L_20:
        /*007c*/ 	.word	index@(relu_forward_double)
        /*0080*/ 	.word	0x00000000


	//----- nvinfo : EIATTR_MIN_STACK_SIZE
	.align		4
.L_21:
        /*0084*/ 	.byte	0x04, 0x12
        /*0086*/ 	.short	(.L_23 - .L_22)
	.align		4
.L_22:
        /*0088*/ 	.word	index@(relu_forward_float)
        /*008c*/ 	.word	0x00000000
.L_23:


//--------------------- .nv.compat                --------------------------
	.section	.nv.compat,"",@"SHT_CUDA_COMPAT_INFO"
	.align	4
        /*0000*/ 	.byte	0x02, 0x09, 0x00, 0x00, 0x02, 0x02, 0x01, 0x00, 0x02, 0x05, 0x05, 0x00, 0x03, 0x07, 0x01, 0x01
        /*0010*/ 	.byte	0x02, 0x03, 0x00, 0x00, 0x02, 0x06, 0x01, 0x00, 0x04, 0x0b, 0x08, 0x00, 0x01, 0x00, 0x00, 0x00
        /*0020*/ 	.byte	0x00, 0x00, 0x00, 0x00


//--------------------- .nv.info.relu_backward_double --------------------------
	.section	.nv.info.relu_backward_double,"",@"SHT_CUDA_INFO"
	.sectionflags	@""
	.align	4


	//----- nvinfo : EIATTR_CUDA_API_VERSION
	.align		4
        /*0000*/ 	.byte	0x04, 0x37
        /*0002*/ 	.short	(.L_25 - .L_24)
.L_24:
        /*0004*/ 	.word	0x00000082


	//----- nvinfo : EIATTR_KPARAM_INFO
	.align		4
.L_25:
        /*0008*/ 	.byte	0x04, 0x17
        /*000a*/ 	.short	(.L_27 - .L_26)
.L_26:
        /*000c*/ 	.word	0x00000000
        /*0010*/ 	.short	0x0003
        /*0012*/ 	.short	0x0018
        /*0014*/ 	.byte	0x00, 0xf0, 0x11, 0x00


	//----- nvinfo : EIATTR_KPARAM_INFO
	.align		4
.L_27:
        /*0018*/ 	.byte	0x04, 0x17
        /*001a*/ 	.short	(.L_29 - .L_28)
.L_28:
        /*001c*/ 	.word	0x00000000
        /*0020*/ 	.short	0x0002
        /*0022*/ 	.short	0x0010
        /*0024*/ 	.byte	0x00, 0xf5, 0x21, 0x00


	//----- nvinfo : EIATTR_KPARAM_INFO
	.align		4
.L_29:
        /*0028*/ 	.byte	0x04, 0x17
        /*002a*/ 	.short	(.L_31 - .L_30)
.L_30:
        /*002c*/ 	.word	0x00000000
        /*0030*/ 	.short	0x0001
        /*0032*/ 	.short	0x0008
        /*0034*/ 	.byte	0x00, 0xf5, 0x21, 0x00


	//----- nvinfo : EIATTR_KPARAM_INFO
	.align		4
.L_31:
        /*0038*/ 	.byte	0x04, 0x17
        /*003a*/ 	.short	(.L_33 - .L_32)
.L_32:
        /*003c*/ 	.word	0x00000000
        /*0040*/ 	.short	0x0000
        /*0042*/ 	.short	0x0000
        /*0044*/ 	.byte	0x00, 0xf0, 0x21, 0x00


	//----- nvinfo : EIATTR_SPARSE_MMA_MASK
	.align		4
.L_33:
        /*0048*/ 	.byte	0x03, 0x50
        /*004a*/ 	.short	0x0000


	//----- nvinfo : EIATTR_MAXREG_COUNT
	.align		4
        /*004c*/ 	.byte	0x03, 0x1b
        /*004e*/ 	.short	0x00ff


	//----- nvinfo : EIATTR_MERCURY_ISA_VERSION
	.align		4
        /*0050*/ 	.byte	0x03, 0x5f
        /*0052*/ 	.short	0x0101


	//----- nvinfo : EIATTR_VRC_CTA_INIT_COUNT
	.align		4
        /*0054*/ 	.byte	0x02, 0x4a
	.zero		1
	.zero		1


	//----- nvinfo : EIATTR_EXIT_INSTR_OFFSETS
	.align		4
        /*0058*/ 	.byte	0x04, 0x1c
        /*005a*/ 	.short	(.L_35 - .L_34)


	//   ....[0]....
.L_34:
        /*005c*/ 	.word	0x00000070


	//   ....[1]....
        /*0060*/ 	.word	0x00000150


	//----- nvinfo : EIATTR_CBANK_PARAM_SIZE
	.align		4
.L_35:
        /*0064*/ 	.byte	0x03, 0x19
        /*0066*/ 	.short	0x001c


	//----- nvinfo : EIATTR_PARAM_CBANK
	.align		4
        /*0068*/ 	.byte	0x04, 0x0a
        /*006a*/ 	.short	(.L_37 - .L_36)
	.align		4
.L_36:
        /*006c*/ 	.word	index@(.nv.constant0.relu_backward_double)
        /*0070*/ 	.short	0x0380
        /*0072*/ 	.short	0x001c


	//----- nvinfo : EIATTR_SW_WAR
	.align		4
.L_37:
        /*0074*/ 	.byte	0x04, 0x36
        /*0076*/ 	.short	(.L_39 - .L_38)
.L_38:
        /*0078*/ 	.word	0x00000008
.L_39:


//--------------------- .nv.info.relu_backward_float --------------------------
	.section	.nv.info.relu_backward_float,"",@"SHT_CUDA_INFO"
	.sectionflags	@""
	.align	4


	//----- nvinfo : EIATTR_CUDA_API_VERSION
	.align		4
        /*0000*/ 	.byte	0x04, 0x37
        /*0002*/ 	.short	(.L_41 - .L_40)
.L_40:
        /*0004*/ 	.word	0x00000082


	//----- nvinfo : EIATTR_KPARAM_INFO
	.align		4
.L_41:
        /*0008*/ 	.byte	0x04, 0x17
        /*000a*/ 	.short	(.L_43 - .L_42)
.L_42:
        /*000c*/ 	.word	0x00000000
        /*0010*/ 	.short	0x0003
        /*0012*/ 	.short	0x0018
        /*0014*/ 	.byte	0x00, 0xf0, 0x11, 0x00


	//----- nvinfo : EIATTR_KPARAM_INFO
	.align		4
.L_43:
        /*0018*/ 	.byte	0x04, 0x17
        /*001a*/ 	.short	(.L_45 - .L_44)
.L_44:
        /*001c*/ 	.word	0x00000000
        /*0020*/ 	.short	0x0002
        /*0022*/ 	.short	0x0010
        /*0024*/ 	.byte	0x00, 0xf5, 0x21, 0x00


	//----- nvinfo : EIATTR_KPARAM_INFO
	.align		4
.L_45:
        /*0028*/ 	.byte	0x04, 0x17
        /*002a*/ 	.short	(.L_47 - .L_46)
.L_46:
        /*002c*/ 	.word	0x00000000
        /*0030*/ 	.short	0x0001
        /*0032*/ 	.short	0x0008
        /*0034*/ 	.byte	0x00, 0xf5, 0x21, 0x00


	//----- nvinfo : EIATTR_KPARAM_INFO
	.align		4
.L_47:
        /*0038*/ 	.byte	0x04, 0x17
        /*003a*/ 	.short	(.L_49 - .L_48)
.L_48:
        /*003c*/ 	.word	0x00000000
        /*0040*/ 	.short	0x0000
        /*0042*/ 	.short	0x0000
        /*0044*/ 	.byte	0x00, 0xf0, 0x11, 0x00


	//----- nvinfo : EIATTR_SPARSE_MMA_MASK
	.align		4
.L_49:
        /*0048*/ 	.byte	0x03, 0x50
        /*004a*/ 	.short	0x0000


	//----- nvinfo : EIATTR_MAXREG_COUNT
	.align		4
        /*004c*/ 	.byte	0x03, 0x1b
        /*004e*/ 	.short	0x00ff


	//----- nvinfo : EIATTR_MERCURY_ISA_VERSION
	.align		4
        /*0050*/ 	.byte	0x03, 0x5f
        /*0052*/ 	.short	0x0101


	//----- nvinfo : EIATTR_VRC_CTA_INIT_COUNT
	.align		4
        /*0054*/ 	.byte	0x02, 0x4a
	.zero		1
	.zero		1


	//----- nvinfo : EIATTR_EXIT_INSTR_OFFSETS
	.align		4
        /*0058*/ 	.byte	0x04, 0x1c
        /*005a*/ 	.short	(.L_51 - .L_50)


	//   ....[0]....
.L_50:
        /*005c*/ 	.word	0x00000070


	//   ....[1]....
        /*0060*/ 	.word	0x00000130


	//----- nvinfo : EIATTR_CBANK_PARAM_SIZE
	.align		4
.L_51:
        /*0064*/ 	.byte	0x03, 0x19
        /*0066*/ 	.short	0x001c


	//----- nvinfo : EIATTR_PARAM_CBANK
	.align		4
        /*0068*/ 	.byte	0x04, 0x0a
        /*006a*/ 	.short	(.L_53 - .L_52)
	.align		4
.L_52:
        /*006c*/ 	.word	index@(.nv.constant0.relu_backward_float)
        /*0070*/ 	.short	0x0380
        /*0072*/ 	.short	0x001c


	//----- nvinfo : EIATTR_SW_WAR
	.align		4
.L_53:
        /*0074*/ 	.byte	0x04, 0x36
        /*0076*/ 	.short	(.L_55 - .L_54)
.L_54:
        /*0078*/ 	.word	0x00000008
.L_55:


//--------------------- .nv.info.relu_forward_double --------------------------
	.section	.nv.info.relu_forward_double,"",@"SHT_CUDA_INFO"
	.sectionflags	@""
	.align	4


	//----- nvinfo : EIATTR_CUDA_API_VERSION
	.align		4
        /*0000*/ 	.byte	0x04, 0x37
        /*0002*/ 	.short	(.L_57 - .L_56)
.L_56:
        /*0004*/ 	.word	0x00000082


	//----- nvinfo : EIATTR_KPARAM_INFO
	.align		4
.L_57:
        /*0008*/ 	.byte	0x04, 0x17
        /*000a*/ 	.short	(.L_59 - .L_58)
.L_58:
        /*000c*/ 	.word	0x00000000
        /*0010*/ 	.short	0x0002
        /*0012*/ 	.short	0x0010
        /*0014*/ 	.byte	0x00, 0xf0, 0x11, 0x00


	//----- nvinfo : EIATTR_KPARAM_INFO
	.align		4
.L_59:
        /*0018*/ 	.byte	0x04, 0x17
        /*001a*/ 	.short	(.L_61 - .L_60)
.L_60:
        /*001c*/ 	.word	0x00000000
        /*0020*/ 	.short	0x0001
        /*0022*/ 	.short	0x0008
        /*0024*/ 	.byte	0x00, 0xf5, 0x21, 0x00


	//----- nvinfo : EIATTR_KPARAM_INFO
	.align		4
.L_61:
        /*0028*/ 	.byte	0x04, 0x17
        /*002a*/ 	.short	(.L_63 - .L_62)
.L_62:
        /*002c*/ 	.word	0x00000000
        /*0030*/ 	.short	0x0000
        /*0032*/ 	.short	0x0000
        /*0034*/ 	.byte	0x00, 0xf0, 0x21, 0x00


	//----- nvinfo : EIATTR_SPARSE_MMA_MASK
	.align		4
.L_63:
        /*0038*/ 	.byte	0x03, 0x50
        /*003a*/ 	.short	0x0000


	//----- nvinfo : EIATTR_MAXREG_COUNT
	.align		4
        /*003c*/ 	.byte	0x03, 0x1b
        /*003e*/ 	.short	0x00ff


	//----- nvinfo : EIATTR_MERCURY_ISA_VERSION
	.align		4
        /*0040*/ 	.byte	0x03, 0x5f
        /*0042*/ 	.short	0x0101


	//----- nvinfo : EIATTR_VRC_CTA_INIT_COUNT
	.align		4
        /*0044*/ 	.byte	0x02, 0x4a
	.zero		1
	.zero		1


	//----- nvinfo : EIATTR_EXIT_INSTR_OFFSETS
	.align		4
        /*0048*/ 	.byte	0x04, 0x1c
        /*004a*/ 	.short	(.L_65 - .L_64)


	//   ....[0]....
.L_64:
        /*004c*/ 	.word	0x00000070


	//   ....[1]....
        /*0050*/ 	.word	0x00000150


	//----- nvinfo : EIATTR_CBANK_PARAM_SIZE
	.align		4
.L_65:
        /*0054*/ 	.byte	0x03, 0x19
        /*0056*/ 	.short	0x0014


	//----- nvinfo : EIATTR_PARAM_CBANK
	.align		4
        /*0058*/ 	.byte	0x04, 0x0a
        /*005a*/ 	.short	(.L_67 - .L_66)
	.align		4
.L_66:
        /*005c*/ 	.word	index@(.nv.constant0.relu_forward_double)
        /*0060*/ 	.short	0x0380
        /*0062*/ 	.short	0x0014


	//----- nvinfo : EIATTR_SW_WAR
	.align		4
.L_67:
        /*0064*/ 	.byte	0x04, 0x36
        /*0066*/ 	.short	(.L_69 - .L_68)
.L_68:
        /*0068*/ 	.word	0x00000008
.L_69:


//--------------------- .nv.info.relu_forward_float --------------------------
	.section	.nv.info.relu_forward_float,"",@"SHT_CUDA_INFO"
	.sectionflags	@""
	.align	4


	//----- nvinfo : EIATTR_CUDA_API_VERSION
	.align		4
        /*0000*/ 	.byte	0x04, 0x37
        /*0002*/ 	.short	(.L_71 - .L_70)
.L_70:
        /*0004*/ 	.word	0x00000082


	//----- nvinfo : EIATTR_KPARAM_INFO
	.align		4
.L_71:
        /*0008*/ 	.byte	0x04, 0x17
        /*000a*/ 	.short	(.L_73 - .L_72)
.L_72:
        /*000c*/ 	.word	0x00000000
        /*0010*/ 	.short	0x0002
        /*0012*/ 	.short	0x0010
        /*0014*/ 	.byte	0x00, 0xf0, 0x11, 0x00


	//----- nvinfo : EIATTR_KPARAM_INFO
	.align		4
.L_73:
        /*0018*/ 	.byte	0x04, 0x17
        /*001a*/ 	.short	(.L_75 - .L_74)
.L_74:
        /*001c*/ 	.word	0x00000000
        /*0020*/ 	.short	0x0001
        /*0022*/ 	.short	0x0008
        /*0024*/ 	.byte	0x00, 0xf5, 0x21, 0x00


	//----- nvinfo : EIATTR_KPARAM_INFO
	.align		4
.L_75:
        /*0028*/ 	.byte	0x04, 0x17
        /*002a*/ 	.short	(.L_77 - .L_76)
.L_76:
        /*002c*/ 	.word	0x00000000
        /*0030*/ 	.short	0x0000
        /*0032*/ 	.short	0x0000
        /*0034*/ 	.byte	0x00, 0xf0, 0x11, 0x00


	//----- nvinfo : EIATTR_SPARSE_MMA_MASK
	.align		4
.L_77:
        /*0038*/ 	.byte	0x03, 0x50
        /*003a*/ 	.short	0x0000


	//----- nvinfo : EIATTR_MAXREG_COUNT
	.align		4
        /*003c*/ 	.byte	0x03, 0x1b
        /*003e*/ 	.short	0x00ff


	//----- nvinfo : EIATTR_MERCURY_ISA_VERSION
	.align		4
        /*0040*/ 	.byte	0x03, 0x5f
        /*0042*/ 	.short	0x0101


	//----- nvinfo : EIATTR_VRC_CTA_INIT_COUNT
	.align		4
        /*0044*/ 	.byte	0x02, 0x4a
	.zero		1
	.zero		1


	//----- nvinfo : EIATTR_EXIT_INSTR_OFFSETS
	.align		4
        /*0048*/ 	.byte	0x04, 0x1c
        /*004a*/ 	.short	(.L_79 - .L_78)


	//   ....[0]....
.L_78:
        /*004c*/ 	.word	0x00000070


	//   ....[1]....
        /*0050*/ 	.word	0x000000f0


	//----- nvinfo : EIATTR_CBANK_PARAM_SIZE
	.align		4
.L_79:
        /*0054*/ 	.byte	0x03, 0x19
        /*0056*/ 	.short	0x0014


	//----- nvinfo : EIATTR_PARAM_CBANK
	.align		4
        /*0058*/ 	.byte	0x04, 0x0a
        /*005a*/ 	.short	(.L_81 - .L_80)
	.align		4
.L_80:
        /*005c*/ 	.word	index@(.nv.constant0.relu_forward_float)
        /*0060*/ 	.short	0x0380
        /*0062*/ 	.short	0x0014


	//----- nvinfo : EIATTR_SW_WAR
	.align		4
.L_81:
        /*0064*/ 	.byte	0x04, 0x36
        /*0066*/ 	.short	(.L_83 - .L_82)
.L_82:
        /*0068*/ 	.word	0x00000008
.L_83:


//--------------------- .nv.callgraph             --------------------------
	.section	.nv.callgraph,"",@"SHT_CUDA_CALLGRAPH"
	.align	4
	.sectionentsize	8
	.align		4
        /*0000*/ 	.word	0x00000000
	.align		4
        /*0004*/ 	.word	0xffffffff
	.align		4
        /*0008*/ 	.word	0x00000000
	.align		4
        /*000c*/ 	.word	0xfffffffe
	.align		4
        /*0010*/ 	.word	0x00000000
	.align		4
        /*0014*/ 	.word	0xfffffffd
	.align		4
        /*0018*/ 	.word	0x00000000
	.align		4
        /*001c*/ 	.word	0xfffffffc


//--------------------- .text.relu_backward_double --------------------------
	.section	.text.relu_backward_double,"ax",@progbits
	.align	128
        .global         relu_backward_double
        .type           relu_backward_double,@function
        .size           relu_backward_double,(.L_x_4 - relu_backward_double)
        .other          relu_backward_double,@"STO_CUDA_ENTRY STV_DEFAULT"
relu_backward_double:
.text.relu_backward_double:
[----:B------:R-:W-:Y:S01]  /*0000*/  LDC R1, c[0x0][0x37c] ;  /* 0x0000df00ff017b82 */ /* 0x000fe20000000800 */
[----:B------:R-:W0:Y:S07]  /*0010*/  S2R R7, SR_TID.X ;  /* 0x0000000000077919 */ /* 0x000e2e0000002100 */
[----:B------:R-:W0:Y:S01]  /*0020*/  S2UR UR4, SR_CTAID.X ;  /* 0x00000000000479c3 */ /* 0x000e220000002500 */
[----:B------:R-:W1:Y:S07]  /*0030*/  LDCU UR5, c[0x0][0x398] ;  /* 0x00007300ff0577ac */ /* 0x000e6e0008000800 */
[----:B------:R-:W0:Y:S02]  /*0040*/  LDC R0, c[0x0][0x360] ;  /* 0x0000d800ff007b82 */ /* 0x000e240000000800 */
[----:B0-----:R-:W-:-:S05]  /*0050*/  IMAD R7, R0, UR4, R7 ;  /* 0x0000000400077c24 */ /* 0x001fca000f8e0207 */
[----:B-1----:R-:W-:-:S13]  /*0060*/  ISETP.GE.AND P0, PT, R7, UR5, PT ;  /* 0x0000000507007c0c */ /* 0x002fda000bf06270 */
[----:B------:R-:W-:Y:S05]  /*0070*/  @P0 EXIT ;  /* 0x000000000000094d */ /* 0x000fea0003800000 */
[----:B------:R-:W0:Y:S01]  /*0080*/  LDC.64 R2, c[0x0][0x388] ;  /* 0x0000e200ff027b82 */ /* 0x000e220000000a00 */
[----:B------:R-:W1:Y:S07]  /*0090*/  LDCU.64 UR4, c[0x0][0x358] ;  /* 0x00006b00ff0477ac */ /* 0x000e6e0008000a00 */
[----:B------:R-:W2:Y:S08]  /*00a0*/  LDC.64 R4, c[0x0][0x390] ;  /* 0x0000e400ff047b82 */ /* 0x000eb00000000a00 */
[----:B------:R-:W3:Y:S01]  /*00b0*/  LDC.64 R8, c[0x0][0x380] ;  /* 0x0000e000ff087b82 */ /* 0x000ee20000000a00 */
[----:B0-----:R-:W-:-:S06]  /*00c0*/  IMAD.WIDE R2, R7, 0x8, R2 ;  /* 0x0000000807027825 */ /* 0x001fcc00078e0202 */
[----:B-1----:R-:W3:Y:S01]  /*00d0*/  LDG.E.64 R2, desc[UR4][R2.64] ;  /* 0x0000000402027981 */ /* 0x002ee2000c1e1b00 */
[----:B--2---:R-:W-:-:S05]  /*00e0*/  IMAD.WIDE R4, R7, 0x8, R4 ;  /* 0x0000000807047825 */ /* 0x004fca00078e0204 */
[----:B------:R-:W2:Y:S01]  /*00f0*/  LDG.E.64 R6, desc[UR4][R4.64] ;  /* 0x0000000404067981 */ /* 0x000ea2000c1e1b00 */
[----:B---3--:R-:W-:Y:S01]  /*0100*/  DSETP.GT.AND P0, PT, R2, R8, PT ;  /* 0x000000080200722a */ /* 0x008fe20003f04000 */
[----:B------:R-:W-:-:S05]  /*0110*/  MOV R8, RZ ;  /* 0x000000ff00087202 */ /* 0x000fca0000000f00 */
[----:B------:R-:W-:-:S06]  /*0120*/  FSEL R9, RZ, 1.875, !P0 ;  /* 0x3ff00000ff097808 */ /* 0x000fcc0004000000 */
[----:B--2---:R-:W-:-:S07]  /*0130*/  DMUL R6, R6, R8 ;  /* 0x0000000806067228 */ /* 0x004fce0000000000 */
[----:B------:R-:W-:Y:S01]  /*0140*/  STG.E.64 desc[UR4][R4.64], R6 ;  /* 0x0000000604007986 */ /* 0x000fe2000c101b04 */
[----:B------:R-:W-:Y:S05]  /*0150*/  EXIT ;  /* 0x000000000000794d */ /* 0x000fea0003800000 */
.L_x_0:
[----:B------:R-:W-:-:S00]  /*0160*/  BRA `(.L_x_0) ;  /* 0xfffffffc00fc7947 */ /* 0x000fc0000383ffff */
[----:B------:R-:W-:-:S00]  /*0170*/  NOP ;  /* 0x0000000000007918 */ /* 0x000fc00000000000 */
        /* <DEDUP_REMOVED lines=8> */
.L_x_4:


//--------------------- .text.relu_backward_float --------------------------
	.section	.text.relu_backward_float,"ax",@progbits
	.align	128
        .global         relu_backward_float
        .type           relu_backward_float,@function
        .size           relu_backward_float,(.L_x_5 - relu_backward_float)
        .other          relu_backward_float,@"STO_CUDA_ENTRY STV_DEFAULT"
relu_backward_float:
.text.relu_backward_float:
        /* <DEDUP_REMOVED lines=9> */
[----:B------:R-:W1:Y:S01]  /*0090*/  LDCU.64 UR4, c[0x0][0x358] ;  /* 0x00006b00ff0477ac */ /* 0x000e620008000a00 */
[----:B------:R-:W2:Y:S06]  /*00a0*/  LDCU UR6, c[0x0][0x380] ;  /* 0x00007000ff0677ac */ /* 0x000eac0008000800 */
[----:B------:R-:W3:Y:S01]  /*00b0*/  LDC.64 R4, c[0x0][0x390] ;  /* 0x0000e400ff047b82 */ /* 0x000ee20000000a00 */
[----:B0-----:R-:W-:-:S06]  /*00c0*/  IMAD.WIDE R2, R7, 0x4, R2 ;  /* 0x0000000407027825 */ /* 0x001fcc00078e0202 */
[----:B-1----:R-:W2:Y:S01]  /*00d0*/  LDG.E R2, desc[UR4][R2.64] ;  /* 0x0000000402027981 */ /* 0x002ea2000c1e1900 */
[----:B---3--:R-:W-:-:S05]  /*00e0*/  IMAD.WIDE R4, R7, 0x4, R4 ;  /* 0x0000000407047825 */ /* 0x008fca00078e0204 */
[----:B------:R-:W3:Y:S01]  /*00f0*/  LDG.E R7, desc[UR4][R4.64] ;  /* 0x0000000404077981 */ /* 0x000ee2000c1e1900 */
[----:B--2---:R-:W-:-:S05]  /*0100*/  FSET.BF.GT.AND R0, R2, UR6, PT ;  /* 0x0000000602007c0a */ /* 0x004fca000b804000 */
[----:B---3--:R-:W-:-:S05]  /*0110*/  FMUL R7, R0, R7 ;  /* 0x0000000700077220 */ /* 0x008fca0000400000 */
[----:B------:R-:W-:Y:S01]  /*0120*/  STG.E desc[UR4][R4.64], R7 ;  /* 0x0000000704007986 */ /* 0x000fe2000c101904 */
[----:B------:R-:W-:Y:S05]  /*0130*/  EXIT ;  /* 0x000000000000794d */ /* 0x000fea0003800000 */
.L_x_1:
        /* <DEDUP_REMOVED lines=12> */
.L_x_5:


//--------------------- .text.relu_forward_double --------------------------
	.section	.text.relu_forward_double,"ax",@progbits
	.align	128
        .global         relu_forward_double
        .type           relu_forward_double,@function
        .size           relu_forward_double,(.L_x_6 - relu_forward_double)
        .other          relu_forward_double,@"STO_CUDA_ENTRY STV_DEFAULT"
relu_forward_double:
.text.relu_forward_double:
        /* <DEDUP_REMOVED lines=10> */
[----:B------:R-:W2:Y:S01]  /*00a0*/  LDC.64 R6, c[0x0][0x380] ;  /* 0x0000e000ff067b82 */ /* 0x000ea20000000a00 */
[----:B0-----:R-:W-:-:S05]  /*00b0*/  IMAD.WIDE R2, R5, 0x8, R2 ;  /* 0x0000000805027825 */ /* 0x001fca00078e0202 */
[----:B-1----:R-:W3:Y:S01]  /*00c0*/  LDG.E.64 R4, desc[UR4][R2.64] ;  /* 0x0000000402047981 */ /* 0x002ee2000c1e1b00 */
[----:B--2---:R-:W-:Y:S01]  /*00d0*/  IMAD.MOV.U32 R9, RZ, RZ, R7 ;  /* 0x000000ffff097224 */ /* 0x004fe200078e0007 */
[----:B---3--:R-:W-:Y:S01]  /*00e0*/  DSETP.MAX.AND P0, P1, R4, R6, PT ;  /* 0x000000060400722a */ /* 0x008fe2000390f000 */
[----:B------:R-:W-:-:S05]  /*00f0*/  MOV R0, R5 ;  /* 0x0000000500007202 */ /* 0x000fca0000000f00 */
[----:B------:R-:W-:Y:S02]  /*0100*/  FSEL R11, R0, R9, P0 ;  /* 0x00000009000b7208 */ /* 0x000fe40000000000 */
[----:B------:R-:W-:-:S06]  /*0110*/  SEL R4, R4, R6, P0 ;  /* 0x0000000604047207 */ /* 0x000fcc0000000000 */
[----:B------:R-:W-:-:S05]  /*0120*/  @P1 LOP3.LUT R11, R9, 0x80000, RZ, 0xfc, !PT ;  /* 0x00080000090b1812 */ /* 0x000fca00078efcff */
[----:B------:R-:W-:-:S05]  /*0130*/  IMAD.MOV.U32 R5, RZ, RZ, R11 ;  /* 0x000000ffff057224 */ /* 0x000fca00078e000b */
[----:B------:R-:W-:Y:S01]  /*0140*/  STG.E.64 desc[UR4][R2.64], R4 ;  /* 0x0000000402007986 */ /* 0x000fe2000c101b04 */
[----:B------:R-:W-:Y:S05]  /*0150*/  EXIT ;  /* 0x000000000000794d */ /* 0x000fea0003800000 */
.L_x_2:
        /* <DEDUP_REMOVED lines=10> */
.L_x_6:


//--------------------- .text.relu_forward_float  --------------------------
	.section	.text.relu_forward_float,"ax",@progbits
	.align	128
        .global         relu_forward_float
        .type           relu_forward_float,@function
        .size           relu_forward_float,(.L_x_7 - relu_forward_float)
        .other          relu_forward_float,@"STO_CUDA_ENTRY STV_DEFAULT"
relu_forward_float:
.text.relu_forward_float:
        /* <DEDUP_REMOVED lines=10> */
[----:B------:R-:W2:Y:S01]  /*00a0*/  LDCU UR6, c[0x0][0x380] ;  /* 0x00007000ff0677ac */ /* 0x000ea20008000800 */
[----:B0-----:R-:W-:-:S05]  /*00b0*/  IMAD.WIDE R2, R5, 0x4, R2 ;  /* 0x0000000405027825 */ /* 0x001fca00078e0202 */
[----:B-1----:R-:W2:Y:S02]  /*00c0*/  LDG.E R0, desc[UR4][R2.64] ;  /* 0x0000000402007981 */ /* 0x002ea4000c1e1900 */
[----:B--2---:R-:W-:-:S05]  /*00d0*/  FMNMX R5, R0, UR6, !PT ;  /* 0x0000000600057c09 */ /* 0x004fca000f800000 */
[----:B------:R-:W-:Y:S01]  /*00e0*/  STG.E desc[UR4][R2.64], R5 ;  /* 0x0000000502007986 */ /* 0x000fe2000c101904 */
[----:B------:R-:W-:Y:S05]  /*00f0*/  EXIT ;  /* 0x000000000000794d */ /* 0x000fea0003800000 */
.L_x_3:
        /* <DEDUP_REMOVED lines=16> */
.L_x_7:


//--------------------- .nv.shared.reserved.0     --------------------------
	.section	.nv.shared.reserved.0,"aw",@nobits
	.weak		__nv_reservedSMEM_offset_0_alias
	.size		__nv_reservedSMEM_offset_0_alias, 0, 64
	.other		__nv_reservedSMEM_offset_0_alias,@"STO_CUDA_RESERVED_SHARED STV_DEFAULT"
__nv_reservedSMEM_offset_0_alias:
	.zero		0
	.zero		64


//--------------------- .nv.constant0.relu_backward_double --------------------------
	.section	.nv.constant0.relu_backward_double,"a",@progbits
	.sectionflags	@""
	.align	4
.nv.constant0.relu_backward_double:
	.zero		924


//--------------------- .nv.constant0.relu_backward_float --------------------------
	.section	.nv.constant0.relu_backward_float,"a",@progbits
	.sectionflags	@""
	.align	4
.nv.constant0.relu_backward_float:
	.zero		924


//--------------------- .nv.constant0.relu_forward_double --------------------------
	.section	.nv.constant0.relu_forward_double,"a",@progbits
	.sectionflags	@""
	.align	4
.nv.constant0.relu_forward_double:
	.zero		916


//--------------------- .nv.constant0.relu_forward_float --------------------------
	.section	.nv.constant0.relu_forward_float,"a",@progbits
	.sectionflags	@""
	.align	4
.nv.constant0.relu_forward_float:
	.zero		916


//--------------------- SYMBOLS --------------------------

	.type		.nv.reservedSmem.offset0,@object
	.size		.nv.reservedSmem.offset0,0x4
